//
// Generated by NVIDIA NVVM Compiler
//
// Compiler Build ID: CL-36424714
// Cuda compilation tools, release 13.0, V13.0.88
// Based on NVVM 20.0.0
//

.version 9.0
.target sm_100
.address_size 64

	// .globl	_Z8revArrayiPfS_

.visible .entry _Z8revArrayiPfS_(
	.param .u32 _Z8revArrayiPfS__param_0,
	.param .u64 .ptr .align 1 _Z8revArrayiPfS__param_1,
	.param .u64 .ptr .align 1 _Z8revArrayiPfS__param_2
)
{
	.reg .pred 	%p<2>;
	.reg .b32 	%r<8>;
	.reg .b32 	%f<2>;
	.reg .b64 	%rd<9>;

	ld.param.u32 	%r2, [_Z8revArrayiPfS__param_0];
	ld.param.u64 	%rd1, [_Z8revArrayiPfS__param_1];
	ld.param.u64 	%rd2, [_Z8revArrayiPfS__param_2];
	mov.u32 	%r3, %tid.x;
	mov.u32 	%r4, %ctaid.x;
	mov.u32 	%r5, %ntid.x;
	mad.lo.s32 	%r1, %r4, %r5, %r3;
	setp.ge.s32 	%p1, %r1, %r2;
	@%p1 bra 	$L__BB0_2;
	cvta.to.global.u64 	%rd3, %rd1;
	cvta.to.global.u64 	%rd4, %rd2;
	mul.wide.s32 	%rd5, %r1, 4;
	add.s64 	%rd6, %rd3, %rd5;
	ld.global.f32 	%f1, [%rd6];
	not.b32 	%r6, %r1;
	add.s32 	%r7, %r2, %r6;
	mul.wide.s32 	%rd7, %r7, 4;
	add.s64 	%rd8, %rd4, %rd7;
	st.global.f32 	[%rd8], %f1;
$L__BB0_2:
	ret;

}


// ===== COMPILED SASS (sm_100) =====

	.target	sm_100

	.elftype	@"ET_EXEC"


//--------------------- .note.nv.tkinfo           --------------------------
	.section	.note.nv.tkinfo,"",@"SHT_NOTE"
	.sectionflags	@"SHF_NOTE_NV_TKINFO"
	.tkinfo
        /*0018*/ 	.word	0x00000002
        /*0030*/ 	.string	""
        /*0030*/ 	.string	"ptxas"
        /*0030*/ 	.string	"Cuda compilation tools, release 13.0, V13.0.88"
        /*0030*/ 	.string	"Build cuda_13.0.r13.0/compiler.36424714_0"
        /*0030*/ 	.string	"-arch sm_100 -m 64 "



//--------------------- .note.nv.cuinfo           --------------------------
	.section	.note.nv.cuinfo,"",@"SHT_NOTE"
	.sectionflags	@"SHF_NOTE_NV_CUINFO"
        /*0018*/ 	.short	0x0002
        /*001a*/ 	.short	0x0064
        /*001c*/ 	.short	0x0082
	.zero		2


//--------------------- .nv.info                  --------------------------
	.section	.nv.info,"",@"SHT_CUDA_INFO"
	.align	4


	//----- nvinfo : EIATTR_REGCOUNT
	.align		4
        /*0000*/ 	.byte	0x04, 0x2f
        /*0002*/ 	.short	(.L_1 - .L_0)
	.align		4
.L_0:
        /*0004*/ 	.word	index@(_Z8revArrayiPfS_)
        /*0008*/ 	.word	0x0000000a


	//----- nvinfo : EIATTR_FRAME_SIZE
	.align		4
.L_1:
        /*000c*/ 	.byte	0x04, 0x11
        /*000e*/ 	.short	(.L_3 - .L_2)
	.align		4
.L_2:
        /*0010*/ 	.word	index@(_Z8revArrayiPfS_)
        /*0014*/ 	.word	0x00000000


	//----- nvinfo : EIATTR_MIN_STACK_SIZE
	.align		4
.L_3:
        /*0018*/ 	.byte	0x04, 0x12
        /*001a*/ 	.short	(.L_5 - .L_4)
	.align		4
.L_4:
        /*001c*/ 	.word	index@(_Z8revArrayiPfS_)
        /*0020*/ 	.word	0x00000000
.L_5:


//--------------------- .nv.compat                --------------------------
	.section	.nv.compat,"",@"SHT_CUDA_COMPAT_INFO"
	.align	4
        /*0000*/ 	.byte	0x02, 0x09, 0x00, 0x00, 0x02, 0x02, 0x01, 0x00, 0x02, 0x05, 0x05, 0x00, 0x03, 0x07, 0x01, 0x01
        /*0010*/ 	.byte	0x02, 0x03, 0x00, 0x00, 0x02, 0x06, 0x01, 0x00, 0x04, 0x0b, 0x08, 0x00, 0x09, 0x00, 0x00, 0x00
        /*0020*/ 	.byte	0x00, 0x00, 0x00, 0x00


//--------------------- .nv.info._Z8revArrayiPfS_ --------------------------
	.section	.nv.info._Z8revArrayiPfS_,"",@"SHT_CUDA_INFO"
	.sectionflags	@""
	.align	4


	//----- nvinfo : EIATTR_CUDA_API_VERSION
	.align		4
        /*0000*/ 	.byte	0x04, 0x37
        /*0002*/ 	.short	(.L_7 - .L_6)
.L_6:
        /*0004*/ 	.word	0x00000082


	//----- nvinfo : EIATTR_KPARAM_INFO
	.align		4
.L_7:
        /*0008*/ 	.byte	0x04, 0x17
        /*000a*/ 	.short	(.L_9 - .L_8)
.L_8:
        /*000c*/ 	.word	0x00000000
        /*0010*/ 	.short	0x0002
        /*0012*/ 	.short	0x0010
        /*0014*/ 	.byte	0x00, 0xf5, 0x21, 0x00


	//----- nvinfo : EIATTR_KPARAM_INFO
	.align		4
.L_9:
        /*0018*/ 	.byte	0x04, 0x17
        /*001a*/ 	.short	(.L_11 - .L_10)
.L_10:
        /*001c*/ 	.word	0x00000000
        /*0020*/ 	.short	0x0001
        /*0022*/ 	.short	0x0008
        /*0024*/ 	.byte	0x00, 0xf5, 0x21, 0x00


	//----- nvinfo : EIATTR_KPARAM_INFO
	.align		4
.L_11:
        /*0028*/ 	.byte	0x04, 0x17
        /*002a*/ 	.short	(.L_13 - .L_12)
.L_12:
        /*002c*/ 	.word	0x00000000
        /*0030*/ 	.short	0x0000
        /*0032*/ 	.short	0x0000
        /*0034*/ 	.byte	0x00, 0xf0, 0x11, 0x00


	//----- nvinfo : EIATTR_SPARSE_MMA_MASK
	.align		4
.L_13:
        /*0038*/ 	.byte	0x03, 0x50
        /*003a*/ 	.short	0x0000


	//----- nvinfo : EIATTR_MAXREG_COUNT
	.align		4
        /*003c*/ 	.byte	0x03, 0x1b
        /*003e*/ 	.short	0x00ff


	//----- nvinfo : EIATTR_MERCURY_ISA_VERSION
	.align		4
        /*0040*/ 	.byte	0x03, 0x5f
        /*0042*/ 	.short	0x0101


	//----- nvinfo : EIATTR_VRC_CTA_INIT_COUNT
	.align		4
        /*0044*/ 	.byte	0x02, 0x4a
	.zero		1
	.zero		1


	//----- nvinfo : EIATTR_EXIT_INSTR_OFFSETS
	.align		4
        /*0048*/ 	.byte	0x04, 0x1c
        /*004a*/ 	.short	(.L_15 - .L_14)


	//   ....[0]....
.L_14:
        /*004c*/ 	.word	0x00000070


	//   ....[1]....
        /*0050*/ 	.word	0x00000110


	//----- nvinfo : EIATTR_CBANK_PARAM_SIZE
	.align		4
.L_15:
        /*0054*/ 	.byte	0x03, 0x19
        /*0056*/ 	.short	0x0018


	//----- nvinfo : EIATTR_PARAM_CBANK
	.align		4
        /*0058*/ 	.byte	0x04, 0x0a
        /*005a*/ 	.short	(.L_17 - .L_16)
	.align		4
.L_16:
        /*005c*/ 	.word	index@(.nv.constant0._Z8revArrayiPfS_)
        /*0060*/ 	.short	0x0380
        /*0062*/ 	.short	0x0018


	//----- nvinfo : EIATTR_SW_WAR
	.align		4
.L_17:
        /*0064*/ 	.byte	0x04, 0x36
        /*0066*/ 	.short	(.L_19 - .L_18)
.L_18:
        /*0068*/ 	.word	0x00000008
.L_19:


//--------------------- .nv.callgraph             --------------------------
	.section	.nv.callgraph,"",@"SHT_CUDA_CALLGRAPH"
	.align	4
	.sectionentsize	8
	.align		4
        /*0000*/ 	.word	0x00000000
	.align		4
        /*0004*/ 	.word	0xffffffff
	.align		4
        /*0008*/ 	.word	0x00000000
	.align		4
        /*000c*/ 	.word	0xfffffffe
	.align		4
        /*0010*/ 	.word	0x00000000
	.align		4
        /*0014*/ 	.word	0xfffffffd
	.align		4
        /*0018*/ 	.word	0x00000000
	.align		4
        /*001c*/ 	.word	0xfffffffc


//--------------------- .text._Z8revArrayiPfS_    --------------------------
	.section	.text._Z8revArrayiPfS_,"ax",@progbits
	.align	128
        .global         _Z8revArrayiPfS_
        .type           _Z8revArrayiPfS_,@function
        .size           _Z8revArrayiPfS_,(.L_x_1 - _Z8revArrayiPfS_)
        .other          _Z8revArrayiPfS_,@"STO_CUDA_ENTRY STV_DEFAULT"
_Z8revArrayiPfS_:
.text._Z8revArrayiPfS_:
[----:B------:R-:W-:Y:S01]  /*0000*/  LDC R1, c[0x0][0x37c] ;  /* 0x0000df00ff017b82 */ /* 0x000fe20000000800 */
[----:B------:R-:W0:Y:S07]  /*0010*/  S2R R7, SR_TID.X ;  /* 0x0000000000077919 */ /* 0x000e2e0000002100 */
[----:B------:R-:W0:Y:S01]  /*0020*/  S2UR UR4, SR_CTAID.X ;  /* 0x00000000000479c3 */ /* 0x000e220000002500 */
[----:B------:R-:W1:Y:S07]  /*0030*/  LDCU UR6, c[0x0][0x380] ;  /* 0x00007000ff0677ac */ /* 0x000e6e0008000800 */
[----:B------:R-:W0:Y:S02]  /*0040*/  LDC R0, c[0x0][0x360] ;  /* 0x0000d800ff007b82 */ /* 0x000e240000000800 */
[----:B0-----:R-:W-:-:S05]  /*0050*/  IMAD R7, R0, UR4, R7 ;  /* 0x0000000400077c24 */ /* 0x001fca000f8e0207 */
[----:B-1----:R-:W-:-:S13]  /*0060*/  ISETP.GE.AND P0, PT, R7, UR6, PT ;  /* 0x0000000607007c0c */ /* 0x002fda000bf06270 */
[----:B------:R-:W-:Y:S05]  /*0070*/  @P0 EXIT ;  /* 0x000000000000094d */ /* 0x000fea0003800000 */
[----:B------:R-:W0:Y:S01]  /*0080*/  LDC.64 R2, c[0x0][0x388] ;  /* 0x0000e200ff027b82 */ /* 0x000e220000000a00 */
[----:B------:R-:W1:Y:S07]  /*0090*/  LDCU.64 UR4, c[0x0][0x358] ;  /* 0x00006b00ff0477ac */ /* 0x000e6e0008000a00 */
[----:B------:R-:W2:Y:S01]  /*00a0*/  LDC.64 R4, c[0x0][0x390] ;  /* 0x0000e400ff047b82 */ /* 0x000ea20000000a00 */
[----:B0-----:R-:W-:-:S06]  /*00b0*/  IMAD.WIDE R2, R7, 0x4, R2 ;  /* 0x0000000407027825 */ /* 0x001fcc00078e0202 */
[----:B-1----:R-:W3:Y:S01]  /*00c0*/  LDG.E R3, desc[UR4][R2.64] ;  /* 0x0000000402037981 */ /* 0x002ee2000c1e1900 */
[----:B------:R-:W-:-:S04]  /*00d0*/  LOP3.LUT R7, RZ, R7, RZ, 0x33, !PT ;  /* 0x00000007ff077212 */ /* 0x000fc800078e33ff */
[----:B------:R-:W-:-:S05]  /*00e0*/  IADD3 R7, PT, PT, R7, UR6, RZ ;  /* 0x0000000607077c10 */ /* 0x000fca000fffe0ff */
[----:B--2---:R-:W-:-:S05]  /*00f0*/  IMAD.WIDE R4, R7, 0x4, R4 ;  /* 0x0000000407047825 */ /* 0x004fca00078e0204 */
[----:B---3--:R-:W-:Y:S01]  /*0100*/  STG.E desc[UR4][R4.64], R3 ;  /* 0x0000000304007986 */ /* 0x008fe2000c101904 */
[----:B------:R-:W-:Y:S05]  /*0110*/  EXIT ;  /* 0x000000000000794d */ /* 0x000fea0003800000 */
.L_x_0:
[----:B------:R-:W-:-:S00]  /*0120*/  BRA `(.L_x_0) ;  /* 0xfffffffc00fc7947 */ /* 0x000fc0000383ffff */
[----:B------:R-:W-:-:S00]  /*0130*/  NOP ;  /* 0x0000000000007918 */ /* 0x000fc00000000000 */
        /* <DEDUP_REMOVED lines=12> */
.L_x_1:


//--------------------- .nv.shared.reserved.0     --------------------------
	.section	.nv.shared.reserved.0,"aw",@nobits
	.weak		__nv_reservedSMEM_offset_0_alias
	.size		__nv_reservedSMEM_offset_0_alias, 0, 64
	.other		__nv_reservedSMEM_offset_0_alias,@"STO_CUDA_RESERVED_SHARED STV_DEFAULT"
__nv_reservedSMEM_offset_0_alias:
	.zero		0
	.zero		64


//--------------------- .nv.constant0._Z8revArrayiPfS_ --------------------------
	.section	.nv.constant0._Z8revArrayiPfS_,"a",@progbits
	.sectionflags	@""
	.align	4
.nv.constant0._Z8revArrayiPfS_:
	.zero		920


//--------------------- SYMBOLS --------------------------

	.type		.nv.reservedSmem.offset0,@object
	.size		.nv.reservedSmem.offset0,0x4
